	.headerflags	@"EF_CUDA_TEXMODE_UNIFIED EF_CUDA_64BIT_ADDRESS EF_CUDA_ACCELERATORS EF_CUDA_SM90 EF_CUDA_VIRTUAL_SM(EF_CUDA_SM90)"
	.elftype	@"ET_EXEC"


//--------------------- .nv.info                  --------------------------
	.section	.nv.info,"",@"SHT_CUDA_INFO"
	.align	4


	//----- nvinfo : EIATTR_REGCOUNT
	.align		4
        /*0000*/ 	.byte	0x04, 0x2f
        /*0002*/ 	.short	(.L_1 - .L_0)
	.align		4
.L_0:
        /*0004*/ 	.word	index@(triton_per_fused__log_softmax_convolution_27)
        /*0008*/ 	.word	0x00000020


	//----- nvinfo : EIATTR_MIN_STACK_SIZE
	.align		4
.L_1:
        /*000c*/ 	.byte	0x04, 0x12
        /*000e*/ 	.short	(.L_3 - .L_2)
	.align		4
.L_2:
        /*0010*/ 	.word	index@(triton_per_fused__log_softmax_convolution_27)
        /*0014*/ 	.word	0x00000000


	//----- nvinfo : EIATTR_FRAME_SIZE
	.align		4
.L_3:
        /*0018*/ 	.byte	0x04, 0x11
        /*001a*/ 	.short	(.L_5 - .L_4)
	.align		4
.L_4:
        /*001c*/ 	.word	index@(triton_per_fused__log_softmax_convolution_27)
        /*0020*/ 	.word	0x00000000


	//----- nvinfo : EIATTR_MIN_STACK_SIZE
	.align		4
.L_5:
        /*0024*/ 	.byte	0x04, 0x12
        /*0026*/ 	.short	(.L_7 - .L_6)
	.align		4
.L_6:
        /*0028*/ 	.word	index@(triton_per_fused__log_softmax_convolution_27)
        /*002c*/ 	.word	0x00000000
.L_7:


//--------------------- .nv.info.triton_per_fused__log_softmax_convolution_27 --------------------------
	.section	.nv.info.triton_per_fused__log_softmax_convolution_27,"",@"SHT_CUDA_INFO"
	.sectionflags	@""
	.align	4


	//----- nvinfo : EIATTR_CUDA_API_VERSION
	.align		4
        /*0000*/ 	.byte	0x04, 0x37
        /*0002*/ 	.short	(.L_9 - .L_8)
.L_8:
        /*0004*/ 	.word	0x0000007c


	//----- nvinfo : EIATTR_KPARAM_INFO
	.align		4
.L_9:
        /*0008*/ 	.byte	0x04, 0x17
        /*000a*/ 	.short	(.L_11 - .L_10)
.L_10:
        /*000c*/ 	.word	0x00000000
        /*0010*/ 	.short	0x0005
        /*0012*/ 	.short	0x0024
        /*0014*/ 	.byte	0x00, 0xf0, 0x11, 0x00


	//----- nvinfo : EIATTR_KPARAM_INFO
	.align		4
.L_11:
        /*0018*/ 	.byte	0x04, 0x17
        /*001a*/ 	.short	(.L_13 - .L_12)
.L_12:
        /*001c*/ 	.word	0x00000000
        /*0020*/ 	.short	0x0004
        /*0022*/ 	.short	0x0020
        /*0024*/ 	.byte	0x00, 0xf0, 0x11, 0x00


	//----- nvinfo : EIATTR_KPARAM_INFO
	.align		4
.L_13:
        /*0028*/ 	.byte	0x04, 0x17
        /*002a*/ 	.short	(.L_15 - .L_14)
.L_14:
        /*002c*/ 	.word	0x00000000
        /*0030*/ 	.short	0x0003
        /*0032*/ 	.short	0x0018
        /*0034*/ 	.byte	0x00, 0xf4, 0x21, 0x00


	//----- nvinfo : EIATTR_KPARAM_INFO
	.align		4
.L_15:
        /*0038*/ 	.byte	0x04, 0x17
        /*003a*/ 	.short	(.L_17 - .L_16)
.L_16:
        /*003c*/ 	.word	0x00000000
        /*0040*/ 	.short	0x0002
        /*0042*/ 	.short	0x0010
        /*0044*/ 	.byte	0x00, 0xf4, 0x21, 0x00


	//----- nvinfo : EIATTR_KPARAM_INFO
	.align		4
.L_17:
        /*0048*/ 	.byte	0x04, 0x17
        /*004a*/ 	.short	(.L_19 - .L_18)
.L_18:
        /*004c*/ 	.word	0x00000000
        /*0050*/ 	.short	0x0001
        /*0052*/ 	.short	0x0008
        /*0054*/ 	.byte	0x00, 0xf4, 0x21, 0x00


	//----- nvinfo : EIATTR_KPARAM_INFO
	.align		4
.L_19:
        /*0058*/ 	.byte	0x04, 0x17
        /*005a*/ 	.short	(.L_21 - .L_20)
.L_20:
        /*005c*/ 	.word	0x00000000
        /*0060*/ 	.short	0x0000
        /*0062*/ 	.short	0x0000
        /*0064*/ 	.byte	0x00, 0xf4, 0x21, 0x00


	//----- nvinfo : EIATTR_SPARSE_MMA_MASK
	.align		4
.L_21:
        /*0068*/ 	.byte	0x03, 0x50
        /*006a*/ 	.short	0x0000


	//----- nvinfo : EIATTR_MAXREG_COUNT
	.align		4
        /*006c*/ 	.byte	0x03, 0x1b
        /*006e*/ 	.short	0x00ff


	//----- nvinfo : EIATTR_COOP_GROUP_MASK_REGIDS
	.align		4
        /*0070*/ 	.byte	0x04, 0x29
        /*0072*/ 	.short	(.L_23 - .L_22)


	//   ....[0]....
.L_22:
        /*0074*/ 	.word	0xffffffff


	//   ....[1]....
        /*0078*/ 	.word	0xffffffff


	//   ....[2]....
        /*007c*/ 	.word	0xffffffff


	//   ....[3]....
        /*0080*/ 	.word	0xffffffff


	//   ....[4]....
        /*0084*/ 	.word	0xffffffff


	//   ....[5]....
        /*0088*/ 	.word	0xffffffff


	//   ....[6]....
        /*008c*/ 	.word	0xffffffff


	//   ....[7]....
        /*0090*/ 	.word	0xffffffff


	//   ....[8]....
        /*0094*/ 	.word	0xffffffff


	//   ....[9]....
        /*0098*/ 	.word	0xffffffff


	//   ....[10]....
        /*009c*/ 	.word	0xffffffff


	//   ....[11]....
        /*00a0*/ 	.word	0xffffffff


	//   ....[12]....
        /*00a4*/ 	.word	0xffffffff


	//   ....[13]....
        /*00a8*/ 	.word	0xffffffff


	//   ....[14]....
        /*00ac*/ 	.word	0xffffffff


	//   ....[15]....
        /*00b0*/ 	.word	0xffffffff


	//   ....[16]....
        /*00b4*/ 	.word	0xffffffff


	//   ....[17]....
        /*00b8*/ 	.word	0xffffffff


	//   ....[18]....
        /*00bc*/ 	.word	0xffffffff


	//   ....[19]....
        /*00c0*/ 	.word	0xffffffff


	//   ....[20]....
        /*00c4*/ 	.word	0xffffffff


	//   ....[21]....
        /*00c8*/ 	.word	0xffffffff


	//   ....[22]....
        /*00cc*/ 	.word	0xffffffff


	//   ....[23]....
        /*00d0*/ 	.word	0xffffffff


	//----- nvinfo : EIATTR_COOP_GROUP_INSTR_OFFSETS
	.align		4
.L_23:
        /*00d4*/ 	.byte	0x04, 0x28
        /*00d6*/ 	.short	(.L_25 - .L_24)


	//   ....[0]....
.L_24:
        /*00d8*/ 	.word	0x00000540


	//   ....[1]....
        /*00dc*/ 	.word	0x00000560


	//   ....[2]....
        /*00e0*/ 	.word	0x00000570


	//   ....[3]....
        /*00e4*/ 	.word	0x00000580


	//   ....[4]....
        /*00e8*/ 	.word	0x00000600


	//   ....[5]....
        /*00ec*/ 	.word	0x00000670


	//   ....[6]....
        /*00f0*/ 	.word	0x000006b0


	//   ....[7]....
        /*00f4*/ 	.word	0x000006d0


	//   ....[8]....
        /*00f8*/ 	.word	0x00000720


	//   ....[9]....
        /*00fc*/ 	.word	0x00000780


	//   ....[10]....
        /*0100*/ 	.word	0x000007b0


	//   ....[11]....
        /*0104*/ 	.word	0x000007d0


	//   ....[12]....
        /*0108*/ 	.word	0x00000dd0


	//   ....[13]....
        /*010c*/ 	.word	0x00000de0


	//   ....[14]....
        /*0110*/ 	.word	0x00000df0


	//   ....[15]....
        /*0114*/ 	.word	0x00000e00


	//   ....[16]....
        /*0118*/ 	.word	0x00000e40


	//   ....[17]....
        /*011c*/ 	.word	0x00000e60


	//   ....[18]....
        /*0120*/ 	.word	0x00000e70


	//   ....[19]....
        /*0124*/ 	.word	0x00000e80


	//   ....[20]....
        /*0128*/ 	.word	0x00000ec0


	//   ....[21]....
        /*012c*/ 	.word	0x00000ee0


	//   ....[22]....
        /*0130*/ 	.word	0x00000ef0


	//   ....[23]....
        /*0134*/ 	.word	0x00000f00


	//----- nvinfo : EIATTR_EXIT_INSTR_OFFSETS
	.align		4
.L_25:
        /*0138*/ 	.byte	0x04, 0x1c
        /*013a*/ 	.short	(.L_27 - .L_26)


	//   ....[0]....
.L_26:
        /*013c*/ 	.word	0x00001050


	//   ....[1]....
        /*0140*/ 	.word	0x000010a0


	//----- nvinfo : EIATTR_REQNTID
	.align		4
.L_27:
        /*0144*/ 	.byte	0x04, 0x10
        /*0146*/ 	.short	(.L_29 - .L_28)
.L_28:
        /*0148*/ 	.word	0x00000100
        /*014c*/ 	.word	0x00000001
        /*0150*/ 	.word	0x00000001


	//----- nvinfo : EIATTR_CBANK_PARAM_SIZE
	.align		4
.L_29:
        /*0154*/ 	.byte	0x03, 0x19
        /*0156*/ 	.short	0x0028


	//----- nvinfo : EIATTR_PARAM_CBANK
	.align		4
        /*0158*/ 	.byte	0x04, 0x0a
        /*015a*/ 	.short	(.L_31 - .L_30)
	.align		4
.L_30:
        /*015c*/ 	.word	index@(.nv.constant0.triton_per_fused__log_softmax_convolution_27)
        /*0160*/ 	.short	0x0210
        /*0162*/ 	.short	0x0028


	//----- nvinfo : EIATTR_SW_WAR
	.align		4
.L_31:
        /*0164*/ 	.byte	0x04, 0x36
        /*0166*/ 	.short	(.L_33 - .L_32)
.L_32:
        /*0168*/ 	.word	0x00000008
.L_33:


//--------------------- .nv.callgraph             --------------------------
	.section	.nv.callgraph,"",@"SHT_CUDA_CALLGRAPH"
	.align	4
	.sectionentsize	8
	.align		4
        /*0000*/ 	.word	0x00000000
	.align		4
        /*0004*/ 	.word	0xffffffff
	.align		4
        /*0008*/ 	.word	0x00000000
	.align		4
        /*000c*/ 	.word	0xfffffffe
	.align		4
        /*0010*/ 	.word	0x00000000
	.align		4
        /*0014*/ 	.word	0xfffffffd
	.align		4
        /*0018*/ 	.word	0x00000000
	.align		4
        /*001c*/ 	.word	0xfffffffc


//--------------------- .text.triton_per_fused__log_softmax_convolution_27 --------------------------
	.section	.text.triton_per_fused__log_softmax_convolution_27,"ax",@progbits
	.sectionflags	@"SHF_BARRIERS=1"
	.align	128
        .global         triton_per_fused__log_softmax_convolution_27
        .type           triton_per_fused__log_softmax_convolution_27,@function
        .size           triton_per_fused__log_softmax_convolution_27,(.L_x_1 - triton_per_fused__log_softmax_convolution_27)
        .other          triton_per_fused__log_softmax_convolution_27,@"STO_CUDA_ENTRY STV_DEFAULT"
triton_per_fused__log_softmax_convolution_27:
.text.triton_per_fused__log_softmax_convolution_27:
[----:B------:R-:W0:Y:S02]  /*0000*/  LDC R1, c[0x0][0x28] ;  /* 0x00000a00ff017b82 */ /* 0x000e240000000800 */
[----:B------:R-:W1:Y:S01]  /*0010*/  S2R R0, SR_CTAID.X ;  /* 0x0000000000007919 */ /* 0x000e620000002500 */
[----:B------:R-:W2:Y:S01]  /*0020*/  LDC.64 R16, c[0x0][0x218] ;  /* 0x00008600ff107b82 */ /* 0x000ea20000000a00 */
[----:B------:R-:W-:Y:S01]  /*0030*/  IMAD.MOV.U32 R27, RZ, RZ, RZ ;  /* 0x000000ffff1b7224 */ /* 0x000fe200078e00ff */
[----:B------:R-:W-:Y:S01]  /*0040*/  ULDC.64 UR6, c[0x0][0x208] ;  /* 0x0000820000067ab9 */ /* 0x000fe20000000a00 */
[----:B------:R-:W3:Y:S05]  /*0050*/  S2R R20, SR_TID.X ;  /* 0x0000000000147919 */ /* 0x000eea0000002100 */
[----:B------:R-:W4:Y:S01]  /*0060*/  LDC.64 R6, c[0x0][0x210] ;  /* 0x00008400ff067b82 */ /* 0x000f220000000a00 */
[----:B-1----:R-:W-:Y:S01]  /*0070*/  IMAD.SHL.U32 R21, R0, 0x80, RZ ;  /* 0x0000008000157824 */ /* 0x002fe200078e00ff */
[----:B------:R-:W-:Y:S01]  /*0080*/  SHF.R.S32.HI R5, RZ, 0x18, R0 ;  /* 0x00000018ff057819 */ /* 0x000fe20000011400 */
[----:B---3--:R-:W-:-:S03]  /*0090*/  IMAD.SHL.U32 R0, R20, 0x4, RZ ;  /* 0x0000000414007824 */ /* 0x008fc600078e00ff */
[----:B------:R-:W-:Y:S02]  /*00a0*/  SGXT R5, R5, 0x1 ;  /* 0x000000010505781a */ /* 0x000fe40000000200 */
[----:B------:R-:W-:-:S04]  /*00b0*/  LOP3.LUT R8, R21, 0x7c, R0, 0xf8, !PT ;  /* 0x0000007c15087812 */ /* 0x000fc800078ef800 */
[----:B------:R-:W-:Y:S02]  /*00c0*/  LEA.HI R9, R5, R8, RZ, 0xc ;  /* 0x0000000805097211 */ /* 0x000fe400078f60ff */
[----:B------:R-:W-:Y:S02]  /*00d0*/  SHF.R.U32.HI R5, RZ, 0x5, R20 ;  /* 0x00000005ff057819 */ /* 0x000fe40000011614 */
[----:B------:R-:W-:Y:S02]  /*00e0*/  LOP3.LUT R11, R9, 0xfffff000, RZ, 0xc0, !PT ;  /* 0xfffff000090b7812 */ /* 0x000fe400078ec0ff */
[----:B------:R-:W-:-:S03]  /*00f0*/  SGXT.U32 R5, R5, 0x3 ;  /* 0x000000030505781a */ /* 0x000fc60000000000 */
[----:B------:R-:W-:Y:S01]  /*0100*/  IMAD.IADD R11, R8, 0x1, -R11 ;  /* 0x00000001080b7824 */ /* 0x000fe200078e0a0b */
[----:B------:R-:W-:Y:S01]  /*0110*/  SHF.R.S32.HI R8, RZ, 0xc, R9 ;  /* 0x0000000cff087819 */ /* 0x000fe20000011409 */
[C---:B--2---:R-:W-:Y:S01]  /*0120*/  IMAD.WIDE.U32 R16, R5.reuse, 0x4, R16 ;  /* 0x0000000405107825 */ /* 0x044fe200078e0010 */
[----:B------:R-:W-:-:S03]  /*0130*/  LOP3.LUT R9, R5, 0x8, RZ, 0xfc, !PT ;  /* 0x0000000805097812 */ /* 0x000fc600078efcff */
[----:B------:R-:W-:Y:S01]  /*0140*/  IMAD R12, R8, 0xc000, R11 ;  /* 0x0000c000080c7824 */ /* 0x000fe200078e020b */
[C---:B------:R-:W-:Y:S02]  /*0150*/  ISETP.GE.U32.AND P1, PT, R9.reuse, 0xc, PT ;  /* 0x0000000c0900780c */ /* 0x040fe40003f26070 */
[----:B------:R-:W-:Y:S01]  /*0160*/  CS2R R10, SRZ ;  /* 0x00000000000a7805 */ /* 0x000fe2000001ff00 */
[----:B------:R-:W-:Y:S01]  /*0170*/  IMAD R19, R9, 0x1000, R12 ;  /* 0x0000100009137824 */ /* 0x000fe200078e020c */
[----:B------:R-:W-:-:S03]  /*0180*/  CS2R R8, SRZ ;  /* 0x0000000000087805 */ /* 0x000fc6000001ff00 */
[----:B----4-:R-:W-:-:S04]  /*0190*/  IMAD.WIDE R18, R19, 0x4, R6 ;  /* 0x0000000413127825 */ /* 0x010fc800078e0206 */
[----:B------:R-:W-:Y:S02]  /*01a0*/  IMAD R13, R5, 0x1000, R12 ;  /* 0x00001000050d7824 */ /* 0x000fe400078e020c */
[----:B------:R-:W2:Y:S02]  /*01b0*/  @!P1 LDG.E.EL R27, desc[UR6][R16.64+0x20] ;  /* 0x00002006101b9981 */ /* 0x000ea4000c2e1900 */
[----:B------:R-:W-:Y:S02]  /*01c0*/  IMAD.WIDE R12, R13, 0x4, R6 ;  /* 0x000000040d0c7825 */ /* 0x000fe400078e0206 */
[----:B------:R-:W3:Y:S04]  /*01d0*/  @!P1 LDG.E.128 R8, desc[UR6][R18.64] ;  /* 0x0000000612089981 */ /* 0x000ee8000c1e1d00 */
[----:B------:R-:W4:Y:S04]  /*01e0*/  LDG.E.EL R6, desc[UR6][R16.64] ;  /* 0x0000000610067981 */ /* 0x000f28000c2e1900 */
[----:B------:R-:W4:Y:S01]  /*01f0*/  LDG.E.128 R12, desc[UR6][R12.64] ;  /* 0x000000060c0c7981 */ /* 0x000f22000c1e1d00 */
[----:B------:R-:W1:Y:S01]  /*0200*/  S2UR UR5, SR_CgaCtaId ;  /* 0x00000000000579c3 */ /* 0x000e620000008800 */
[----:B------:R-:W-:Y:S01]  /*0210*/  LOP3.LUT R0, R0, 0x7c, RZ, 0xc0, !PT ;  /* 0x0000007c00007812 */ /* 0x000fe200078ec0ff */
[----:B------:R-:W-:Y:S01]  /*0220*/  UMOV UR4, 0x400 ;  /* 0x0000040000047882 */ /* 0x000fe20000000000 */
[----:B------:R-:W-:-:S02]  /*0230*/  ISETP.GE.AND P2, PT, R20, 0x400, PT ;  /* 0x000004001400780c */ /* 0x000fc40003f46270 */
[----:B------:R-:W-:Y:S01]  /*0240*/  LOP3.LUT R21, R21, 0x7f, R20, 0xf8, !PT ;  /* 0x0000007f15157812 */ /* 0x000fe200078ef814 */
[----:B-1----:R-:W-:Y:S01]  /*0250*/  UPRMT UR4, UR5, 0x654, UR4 ;  /* 0x0000065405047896 */ /* 0x002fe20008000004 */
[----:B--2---:R-:W-:Y:S02]  /*0260*/  SEL R27, R27, RZ, !P1 ;  /* 0x000000ff1b1b7207 */ /* 0x004fe40004800000 */
[----:B---3--:R-:W-:Y:S02]  /*0270*/  SEL R8, R8, RZ, !P1 ;  /* 0x000000ff08087207 */ /* 0x008fe40004800000 */
[----:B------:R-:W-:Y:S02]  /*0280*/  SEL R10, R10, RZ, !P1 ;  /* 0x000000ff0a0a7207 */ /* 0x000fe40004800000 */
[----:B------:R-:W-:Y:S01]  /*0290*/  SEL R7, R11, RZ, !P1 ;  /* 0x000000ff0b077207 */ /* 0x000fe20004800000 */
[--C-:B------:R-:W-:Y:S01]  /*02a0*/  FADD R11, R8, R27.reuse ;  /* 0x0000001b080b7221 */ /* 0x100fe20000000000 */
[----:B------:R-:W-:Y:S01]  /*02b0*/  SEL R28, R9, RZ, !P1 ;  /* 0x000000ff091c7207 */ /* 0x000fe20004800000 */
[--C-:B------:R-:W-:Y:S01]  /*02c0*/  FADD R9, R10, R27.reuse ;  /* 0x0000001b0a097221 */ /* 0x100fe20000000000 */
[--C-:B----4-:R-:W-:Y:S01]  /*02d0*/  FADD R17, R14, R6.reuse ;  /* 0x000000060e117221 */ /* 0x110fe20000000000 */
[--C-:B------:R-:W-:Y:S01]  /*02e0*/  FADD R10, R7, R27.reuse ;  /* 0x0000001b070a7221 */ /* 0x100fe20000000000 */
[--C-:B------:R-:W-:Y:S01]  /*02f0*/  FADD R7, R12, R6.reuse ;  /* 0x000000060c077221 */ /* 0x100fe20000000000 */
[--C-:B------:R-:W-:Y:S01]  /*0300*/  FADD R12, R13, R6.reuse ;  /* 0x000000060d0c7221 */ /* 0x100fe20000000000 */
[----:B------:R-:W-:Y:S01]  /*0310*/  FADD R16, R15, R6 ;  /* 0x000000060f107221 */ /* 0x000fe20000000000 */
[----:B------:R-:W-:Y:S01]  /*0320*/  FSEL R6, R11, -INF , !P1 ;  /* 0xff8000000b067808 */ /* 0x000fe20004800000 */
[----:B------:R-:W-:Y:S01]  /*0330*/  FADD R8, R28, R27 ;  /* 0x0000001b1c087221 */ /* 0x000fe20000000000 */
[----:B------:R-:W-:Y:S01]  /*0340*/  IMAD.SHL.U32 R14, R5, 0x4, RZ ;  /* 0x00000004050e7824 */ /* 0x000fe200078e00ff */
[C---:B------:R-:W-:Y:S01]  /*0350*/  FSETP.NAN.AND P6, PT, R7.reuse, R7, PT ;  /* 0x000000070700720b */ /* 0x040fe20003fc8000 */
[----:B------:R-:W-:Y:S01]  /*0360*/  IMAD.SHL.U32 R13, R0, 0x20, RZ ;  /* 0x00000020000d7824 */ /* 0x000fe200078e00ff */
[----:B------:R-:W-:-:S02]  /*0370*/  FSETP.GT.AND P0, PT, R7, R6, PT ;  /* 0x000000060700720b */ /* 0x000fc40003f04000 */
[----:B------:R-:W-:Y:S02]  /*0380*/  FSEL R5, R8, -INF , !P1 ;  /* 0xff80000008057808 */ /* 0x000fe40004800000 */
[----:B------:R-:W-:Y:S02]  /*0390*/  LOP3.LUT R15, R13, R14, RZ, 0xfc, !PT ;  /* 0x0000000e0d0f7212 */ /* 0x000fe400078efcff */
[----:B------:R-:W-:Y:S02]  /*03a0*/  FSEL R6, R7, R6, P0 ;  /* 0x0000000607067208 */ /* 0x000fe40000000000 */
[----:B------:R-:W-:Y:S02]  /*03b0*/  FSEL R14, R9, -INF , !P1 ;  /* 0xff800000090e7808 */ /* 0x000fe40004800000 */
[----:B------:R-:W-:Y:S02]  /*03c0*/  FSEL R19, R10, -INF , !P1 ;  /* 0xff8000000a137808 */ /* 0x000fe40004800000 */
[----:B------:R-:W-:-:S02]  /*03d0*/  FSETP.GT.AND P5, PT, R12, R5, PT ;  /* 0x000000050c00720b */ /* 0x000fc40003fa4000 */
[----:B------:R-:W-:Y:S02]  /*03e0*/  FSEL R6, R7, R6, P6 ;  /* 0x0000000607067208 */ /* 0x000fe40003000000 */
[C---:B------:R-:W-:Y:S02]  /*03f0*/  FSETP.GT.AND P0, PT, R17.reuse, R14, PT ;  /* 0x0000000e1100720b */ /* 0x040fe40003f04000 */
[----:B------:R-:W-:Y:S01]  /*0400*/  FSETP.GT.AND P6, PT, R16, R19, PT ;  /* 0x000000131000720b */ /* 0x000fe20003fc4000 */
[----:B------:R-:W-:Y:S01]  /*0410*/  STS [R15+UR4], R6 ;  /* 0x000000060f007988 */ /* 0x000fe20008000804 */
[C---:B------:R-:W-:Y:S02]  /*0420*/  FSEL R5, R12.reuse, R5, P5 ;  /* 0x000000050c057208 */ /* 0x040fe40002800000 */
[----:B------:R-:W-:Y:S02]  /*0430*/  FSETP.NAN.AND P4, PT, R12, R12, PT ;  /* 0x0000000c0c00720b */ /* 0x000fe40003f88000 */
[----:B------:R-:W-:-:S02]  /*0440*/  FSETP.NAN.AND P3, PT, R17, R17, PT ;  /* 0x000000111100720b */ /* 0x000fc40003f68000 */
[C---:B------:R-:W-:Y:S02]  /*0450*/  FSETP.NAN.AND P5, PT, R16.reuse, R16, PT ;  /* 0x000000101000720b */ /* 0x040fe40003fa8000 */
[C---:B------:R-:W-:Y:S02]  /*0460*/  FSEL R14, R17.reuse, R14, P0 ;  /* 0x0000000e110e7208 */ /* 0x040fe40000000000 */
[----:B------:R-:W-:Y:S02]  /*0470*/  FSEL R19, R16, R19, P6 ;  /* 0x0000001310137208 */ /* 0x000fe40003000000 */
[----:B------:R-:W-:Y:S02]  /*0480*/  FSEL R18, R12, R5, P4 ;  /* 0x000000050c127208 */ /* 0x000fe40002000000 */
[----:B------:R-:W-:Y:S01]  /*0490*/  FSEL R28, R17, R14, P3 ;  /* 0x0000000e111c7208 */ /* 0x000fe20001800000 */
[----:B------:R-:W-:Y:S01]  /*04a0*/  IMAD.SHL.U32 R14, R20, 0x4, RZ ;  /* 0x00000004140e7824 */ /* 0x000fe200078e00ff */
[----:B------:R-:W-:Y:S01]  /*04b0*/  FSEL R19, R16, R19, P5 ;  /* 0x0000001310137208 */ /* 0x000fe20002800000 */
[----:B------:R-:W-:Y:S04]  /*04c0*/  STS [R15+UR4+0x20], R18 ;  /* 0x000020120f007988 */ /* 0x000fe80008000804 */
[----:B------:R-:W-:Y:S04]  /*04d0*/  STS [R15+UR4+0x40], R28 ;  /* 0x0000401c0f007988 */ /* 0x000fe80008000804 */
[----:B------:R-:W-:Y:S01]  /*04e0*/  STS [R15+UR4+0x60], R19 ;  /* 0x000060130f007988 */ /* 0x000fe20008000804 */
[----:B------:R-:W-:Y:S06]  /*04f0*/  BAR.SYNC.DEFER_BLOCKING 0x0 ;  /* 0x0000000000007b1d */ /* 0x000fec0000010000 */
[----:B------:R-:W1:Y:S04]  /*0500*/  @!P2 LDS R2, [R14+UR4] ;  /* 0x000000040e02a984 */ /* 0x000e680008000800 */
[----:B------:R-:W2:Y:S04]  /*0510*/  @!P2 LDS R26, [R14+UR4+0x400] ;  /* 0x000400040e1aa984 */ /* 0x000ea80008000800 */
[----:B------:R-:W3:Y:S04]  /*0520*/  @!P2 LDS R4, [R14+UR4+0x800] ;  /* 0x000800040e04a984 */ /* 0x000ee80008000800 */
[----:B------:R-:W4:Y:S04]  /*0530*/  @!P2 LDS R3, [R14+UR4+0xc00] ;  /* 0x000c00040e03a984 */ /* 0x000f280008000800 */
[----:B-1----:R-:W1:Y:S01]  /*0540*/  SHFL.BFLY PT, R27, R2, 0x4, 0x1f ;  /* 0x0c801f00021b7f89 */ /* 0x002e6200000e0000 */
[----:B------:R-:W-:-:S03]  /*0550*/  FSETP.NAN.AND P3, PT, R2, R2, PT ;  /* 0x000000020200720b */ /* 0x000fc60003f68000 */
[----:B--2---:R-:W2:Y:S04]  /*0560*/  SHFL.BFLY PT, R29, R26, 0x4, 0x1f ;  /* 0x0c801f001a1d7f89 */ /* 0x004ea800000e0000 */
[----:B---3--:R-:W3:Y:S04]  /*0570*/  SHFL.BFLY PT, R5, R4, 0x4, 0x1f ;  /* 0x0c801f0004057f89 */ /* 0x008ee800000e0000 */
[----:B----4-:R-:W4:Y:S01]  /*0580*/  SHFL.BFLY PT, R6, R3, 0x4, 0x1f ;  /* 0x0c801f0003067f89 */ /* 0x010f2200000e0000 */
[----:B------:R-:W-:Y:S02]  /*0590*/  FSETP.NAN.AND P5, PT, R3, R3, PT ;  /* 0x000000030300720b */ /* 0x000fe40003fa8000 */
[----:B-1----:R-:W-:-:S04]  /*05a0*/  FSETP.GT.AND P0, PT, R2, R27, PT ;  /* 0x0000001b0200720b */ /* 0x002fc80003f04000 */
[----:B------:R-:W-:Y:S02]  /*05b0*/  FSEL R19, R2, R27, P0 ;  /* 0x0000001b02137208 */ /* 0x000fe40000000000 */
[----:B--2---:R-:W-:Y:S02]  /*05c0*/  FSETP.GT.AND P0, PT, R26, R29, PT ;  /* 0x0000001d1a00720b */ /* 0x004fe40003f04000 */
[----:B------:R-:W-:Y:S02]  /*05d0*/  FSEL R19, R2, R19, P3 ;  /* 0x0000001302137208 */ /* 0x000fe40001800000 */
[C---:B------:R-:W-:Y:S02]  /*05e0*/  FSETP.NAN.AND P3, PT, R26.reuse, R26, PT ;  /* 0x0000001a1a00720b */ /* 0x040fe40003f68000 */
[----:B------:R-:W-:Y:S01]  /*05f0*/  FSEL R27, R26, R29, P0 ;  /* 0x0000001d1a1b7208 */ /* 0x000fe20000000000 */
[----:B------:R-:W1:Y:S01]  /*0600*/  SHFL.BFLY PT, R2, R19, 0x2, 0x1f ;  /* 0x0c401f0013027f89 */ /* 0x000e6200000e0000 */
[----:B---3--:R-:W-:-:S02]  /*0610*/  FSETP.GT.AND P0, PT, R4, R5, PT ;  /* 0x000000050400720b */ /* 0x008fc40003f04000 */
[C---:B----4-:R-:W-:Y:S02]  /*0620*/  FSETP.GT.AND P4, PT, R3.reuse, R6, PT ;  /* 0x000000060300720b */ /* 0x050fe40003f84000 */
[----:B------:R-:W-:Y:S02]  /*0630*/  FSEL R27, R26, R27, P3 ;  /* 0x0000001b1a1b7208 */ /* 0x000fe40001800000 */
[C---:B------:R-:W-:Y:S02]  /*0640*/  FSETP.NAN.AND P3, PT, R4.reuse, R4, PT ;  /* 0x000000040400720b */ /* 0x040fe40003f68000 */
[C---:B------:R-:W-:Y:S02]  /*0650*/  FSEL R5, R4.reuse, R5, P0 ;  /* 0x0000000504057208 */ /* 0x040fe40000000000 */
[----:B------:R-:W-:Y:S02]  /*0660*/  FSEL R18, R3, R6, P4 ;  /* 0x0000000603127208 */ /* 0x000fe40002000000 */
[----:B------:R-:W2:Y:S01]  /*0670*/  SHFL.BFLY PT, R6, R27, 0x2, 0x1f ;  /* 0x0c401f001b067f89 */ /* 0x000ea200000e0000 */
[----:B------:R-:W-:-:S02]  /*0680*/  FSEL R29, R4, R5, P3 ;  /* 0x00000005041d7208 */ /* 0x000fc40001800000 */
[----:B------:R-:W-:Y:S02]  /*0690*/  FSEL R3, R3, R18, P5 ;  /* 0x0000001203037208 */ /* 0x000fe40002800000 */
[----:B------:R-:W-:Y:S01]  /*06a0*/  FSETP.NAN.AND P4, PT, R19, R19, PT ;  /* 0x000000131300720b */ /* 0x000fe20003f88000 */
[----:B------:R-:W3:Y:S01]  /*06b0*/  SHFL.BFLY PT, R4, R29, 0x2, 0x1f ;  /* 0x0c401f001d047f89 */ /* 0x000ee200000e0000 */
[----:B------:R-:W-:-:S03]  /*06c0*/  FSETP.NAN.AND P5, PT, R27, R27, PT ;  /* 0x0000001b1b00720b */ /* 0x000fc60003fa8000 */
[----:B------:R-:W4:Y:S01]  /*06d0*/  SHFL.BFLY PT, R18, R3, 0x2, 0x1f ;  /* 0x0c401f0003127f89 */ /* 0x000f2200000e0000 */
[----:B-1----:R-:W-:Y:S02]  /*06e0*/  FSETP.GT.AND P3, PT, R19, R2, PT ;  /* 0x000000021300720b */ /* 0x002fe40003f64000 */
[----:B--2---:R-:W-:-:S11]  /*06f0*/  FSETP.GT.AND P0, PT, R27, R6, PT ;  /* 0x000000061b00720b */ /* 0x004fd60003f04000 */
[----:B------:R-:W-:Y:S02]  /*0700*/  @!P3 FSEL R19, R19, R2, P4 ;  /* 0x000000021313b208 */ /* 0x000fe40002000000 */
[----:B---3--:R-:W-:-:S03]  /*0710*/  FSETP.GT.AND P4, PT, R29, R4, PT ;  /* 0x000000041d00720b */ /* 0x008fc60003f84000 */
[----:B------:R-:W1:Y:S01]  /*0720*/  SHFL.BFLY PT, R2, R19, 0x1, 0x1f ;  /* 0x0c201f0013027f89 */ /* 0x000e6200000e0000 */
[----:B----4-:R-:W-:Y:S02]  /*0730*/  FSETP.GT.AND P3, PT, R3, R18, PT ;  /* 0x000000120300720b */ /* 0x010fe40003f64000 */
[----:B------:R-:W-:Y:S02]  /*0740*/  @!P0 FSEL R27, R27, R6, P5 ;  /* 0x000000061b1b8208 */ /* 0x000fe40002800000 */
[----:B------:R-:W-:Y:S02]  /*0750*/  FSETP.NAN.AND P0, PT, R29, R29, PT ;  /* 0x0000001d1d00720b */ /* 0x000fe40003f08000 */
[----:B------:R-:W-:-:S03]  /*0760*/  FSETP.NAN.AND P5, PT, R3, R3, PT ;  /* 0x000000030300720b */ /* 0x000fc60003fa8000 */
[----:B------:R-:W-:Y:S02]  /*0770*/  @!P4 FSEL R29, R29, R4, P0 ;  /* 0x000000041d1dc208 */ /* 0x000fe40000000000 */
[----:B------:R-:W2:Y:S01]  /*0780*/  SHFL.BFLY PT, R4, R27, 0x1, 0x1f ;  /* 0x0c201f001b047f89 */ /* 0x000ea200000e0000 */
[----:B------:R-:W-:Y:S02]  /*0790*/  FSETP.NAN.AND P4, PT, R19, R19, PT ;  /* 0x000000131300720b */ /* 0x000fe40003f88000 */
[----:B------:R-:W-:Y:S01]  /*07a0*/  @!P3 FSEL R3, R3, R18, P5 ;  /* 0x000000120303b208 */ /* 0x000fe20002800000 */
[----:B------:R-:W3:Y:S01]  /*07b0*/  SHFL.BFLY PT, R6, R29, 0x1, 0x1f ;  /* 0x0c201f001d067f89 */ /* 0x000ee200000e0000 */
[----:B------:R-:W-:-:S03]  /*07c0*/  FSETP.NAN.AND P6, PT, R27, R27, PT ;  /* 0x0000001b1b00720b */ /* 0x000fc60003fc8000 */
[----:B------:R-:W4:Y:S01]  /*07d0*/  SHFL.BFLY PT, R18, R3, 0x1, 0x1f ;  /* 0x0c201f0003127f89 */ /* 0x000f2200000e0000 */
[----:B-1----:R-:W-:-:S13]  /*07e0*/  FSETP.GT.AND P0, PT, R19, R2, PT ;  /* 0x000000021300720b */ /* 0x002fda0003f04000 */
[----:B------:R-:W-:Y:S02]  /*07f0*/  @!P0 SEL R19, R19, R2, P4 ;  /* 0x0000000213138207 */ /* 0x000fe40002000000 */
[----:B--2---:R-:W-:Y:S02]  /*0800*/  FSETP.GT.AND P3, PT, R27, R4, PT ;  /* 0x000000041b00720b */ /* 0x004fe40003f64000 */
[C---:B------:R-:W-:Y:S02]  /*0810*/  LOP3.LUT P0, RZ, R20.reuse, 0x7, RZ, 0xc0, !PT ;  /* 0x0000000714ff7812 */ /* 0x040fe4000780c0ff */
[----:B---3--:R-:W-:Y:S02]  /*0820*/  FSETP.GT.AND P4, PT, R29, R6, PT ;  /* 0x000000061d00720b */ /* 0x008fe40003f84000 */
[----:B------:R-:W-:Y:S02]  /*0830*/  ISETP.LT.AND P0, PT, R20, 0x400, !P0 ;  /* 0x000004001400780c */ /* 0x000fe40004701270 */
[----:B----4-:R-:W-:-:S05]  /*0840*/  FSETP.GT.AND P5, PT, R3, R18, PT ;  /* 0x000000120300720b */ /* 0x010fca0003fa4000 */
[----:B------:R-:W-:Y:S02]  /*0850*/  @!P3 SEL R27, R27, R4, P6 ;  /* 0x000000041b1bb207 */ /* 0x000fe40003000000 */
[----:B------:R-:W-:Y:S02]  /*0860*/  FSETP.NAN.AND P3, PT, R29, R29, PT ;  /* 0x0000001d1d00720b */ /* 0x000fe40003f68000 */
[----:B------:R-:W-:Y:S02]  /*0870*/  FSETP.NAN.AND P6, PT, R3, R3, PT ;  /* 0x000000030300720b */ /* 0x000fe40003fc8000 */
[----:B------:R-:W-:Y:S01]  /*0880*/  @!P4 SEL R29, R29, R6, P3 ;  /* 0x000000061d1dc207 */ /* 0x000fe20001800000 */
[----:B------:R-:W-:Y:S01]  /*0890*/  @P0 STS [R14+UR4], R19 ;  /* 0x000000130e000988 */ /* 0x000fe20008000804 */
[----:B------:R-:W-:-:S03]  /*08a0*/  @!P5 SEL R3, R3, R18, P6 ;  /* 0x000000120303d207 */ /* 0x000fc60003000000 */
[----:B------:R-:W-:Y:S04]  /*08b0*/  @P0 STS [R14+UR4+0x400], R27 ;  /* 0x0004001b0e000988 */ /* 0x000fe80008000804 */
[----:B------:R-:W-:Y:S04]  /*08c0*/  @P0 STS [R14+UR4+0x800], R29 ;  /* 0x0008001d0e000988 */ /* 0x000fe80008000804 */
[----:B------:R-:W-:Y:S01]  /*08d0*/  @P0 STS [R14+UR4+0xc00], R3 ;  /* 0x000c00030e000988 */ /* 0x000fe20008000804 */
[----:B------:R-:W-:Y:S06]  /*08e0*/  BAR.SYNC.DEFER_BLOCKING 0x0 ;  /* 0x0000000000007b1d */ /* 0x000fec0000010000 */
[----:B------:R-:W1:Y:S04]  /*08f0*/  LDS R4, [R13+UR4] ;  /* 0x000000040d047984 */ /* 0x000e680008000800 */
[----:B------:R-:W2:Y:S04]  /*0900*/  LDS R5, [R13+UR4+0x20] ;  /* 0x000020040d057984 */ /* 0x000ea80008000800 */
[----:B------:R-:W3:Y:S01]  /*0910*/  LDS R6, [R13+UR4+0x40] ;  /* 0x000040040d067984 */ /* 0x000ee20008000800 */
[--C-:B-1----:R-:W-:Y:S01]  /*0920*/  FADD R2, R7, -R4.reuse ;  /* 0x8000000407027221 */ /* 0x102fe20000000000 */
[----:B------:R-:W-:-:S02]  /*0930*/  FADD R11, R11, -R4 ;  /* 0x800000040b0b7221 */ /* 0x000fc40000000000 */
[----:B------:R-:W1:Y:S01]  /*0940*/  LDS R7, [R13+UR4+0x60] ;  /* 0x000060040d077984 */ /* 0x000e620008000800 */
[--C-:B--2---:R-:W-:Y:S01]  /*0950*/  FADD R8, R8, -R5.reuse ;  /* 0x8000000508087221 */ /* 0x104fe20000000000 */
[----:B------:R-:W-:Y:S01]  /*0960*/  FMUL R18, R2, 1.4426950216293334961 ;  /* 0x3fb8aa3b02127820 */ /* 0x000fe20000400000 */
[----:B------:R-:W-:Y:S01]  /*0970*/  FMUL R2, R11, 1.4426950216293334961 ;  /* 0x3fb8aa3b0b027820 */ /* 0x000fe20000400000 */
[----:B------:R-:W-:Y:S01]  /*0980*/  FADD R12, R12, -R5 ;  /* 0x800000050c0c7221 */ /* 0x000fe20000000000 */
[----:B------:R-:W-:Y:S01]  /*0990*/  FMUL R8, R8, 1.4426950216293334961 ;  /* 0x3fb8aa3b08087820 */ /* 0x000fe20000400000 */
[--C-:B---3--:R-:W-:Y:S01]  /*09a0*/  FADD R9, R9, -R6.reuse ;  /* 0x8000000609097221 */ /* 0x108fe20000000000 */
[----:B------:R-:W-:Y:S01]  /*09b0*/  FSETP.GEU.AND P5, PT, R18, -126, PT ;  /* 0xc2fc00001200780b */ /* 0x000fe20003fae000 */
[----:B------:R-:W-:Y:S01]  /*09c0*/  FADD R17, R17, -R6 ;  /* 0x8000000611117221 */ /* 0x000fe20000000000 */
[----:B------:R-:W-:Y:S01]  /*09d0*/  BAR.SYNC.DEFER_BLOCKING 0x0 ;  /* 0x0000000000007b1d */ /* 0x000fe20000010000 */
[----:B------:R-:W-:Y:S01]  /*09e0*/  FSETP.GEU.AND P3, PT, R8, -126, PT ;  /* 0xc2fc00000800780b */ /* 0x000fe20003f6e000 */
[----:B------:R-:W-:Y:S01]  /*09f0*/  FMUL R11, R9, 1.4426950216293334961 ;  /* 0x3fb8aa3b090b7820 */ /* 0x000fe20000400000 */
[----:B------:R-:W-:Y:S01]  /*0a00*/  FSETP.GEU.AND P6, PT, R2, -126, PT ;  /* 0xc2fc00000200780b */ /* 0x000fe20003fce000 */
[----:B------:R-:W-:-:S03]  /*0a10*/  FMUL R12, R12, 1.4426950216293334961 ;  /* 0x3fb8aa3b0c0c7820 */ /* 0x000fc60000400000 */
[----:B------:R-:W-:-:S04]  /*0a20*/  FSETP.GEU.AND P4, PT, R11, -126, PT ;  /* 0xc2fc00000b00780b */ /* 0x000fc80003f8e000 */
[----:B------:R-:W-:-:S03]  /*0a30*/  @!P5 FMUL R18, R18, 0.5 ;  /* 0x3f0000001212d820 */ /* 0x000fc60000400000 */
[----:B------:R-:W-:Y:S01]  /*0a40*/  @!P3 FMUL R8, R8, 0.5 ;  /* 0x3f0000000808b820 */ /* 0x000fe20000400000 */
[----:B------:R2:W3:Y:S01]  /*0a50*/  MUFU.EX2 R3, R18 ;  /* 0x0000001200037308 */ /* 0x0004e20000000800 */
[----:B------:R-:W-:-:S04]  /*0a60*/  @!P6 FMUL R2, R2, 0.5 ;  /* 0x3f0000000202e820 */ /* 0x000fc80000400000 */
[----:B------:R-:W-:-:S03]  /*0a70*/  @!P4 FMUL R11, R11, 0.5 ;  /* 0x3f0000000b0bc820 */ /* 0x000fc60000400000 */
[----:B------:R-:W4:Y:S01]  /*0a80*/  MUFU.EX2 R8, R8 ;  /* 0x0000000800087308 */ /* 0x000f220000000800 */
[----:B--2---:R-:W-:Y:S01]  /*0a90*/  FMUL R18, R17, 1.4426950216293334961 ;  /* 0x3fb8aa3b11127820 */ /* 0x004fe20000400000 */
[----:B------:R-:W-:-:S04]  /*0aa0*/  VIADD R17, R13, UR4 ;  /* 0x000000040d117c36 */ /* 0x000fc80008000000 */
[----:B------:R-:W-:Y:S02]  /*0ab0*/  IMAD R0, R0, -0x1c, R17 ;  /* 0xffffffe400007824 */ /* 0x000fe400078e0211 */
[--C-:B-1----:R-:W-:Y:S01]  /*0ac0*/  FADD R10, R10, -R7.reuse ;  /* 0x800000070a0a7221 */ /* 0x102fe20000000000 */
[----:B------:R-:W1:Y:S01]  /*0ad0*/  MUFU.EX2 R9, R11 ;  /* 0x0000000b00097308 */ /* 0x000e620000000800 */
[----:B------:R-:W-:Y:S01]  /*0ae0*/  FADD R16, R16, -R7 ;  /* 0x8000000710107221 */ /* 0x000fe20000000000 */
[----:B---3--:R-:W-:Y:S01]  /*0af0*/  @!P5 FMUL R3, R3, R3 ;  /* 0x000000030303d220 */ /* 0x008fe20000400000 */
[----:B------:R-:W-:Y:S01]  /*0b00*/  FMUL R19, R10, 1.4426950216293334961 ;  /* 0x3fb8aa3b0a137820 */ /* 0x000fe20000400000 */
[----:B------:R-:W-:Y:S01]  /*0b10*/  STS.128 [R0], R4 ;  /* 0x0000000400007388 */ /* 0x000fe20000000c00 */
[----:B------:R-:W-:Y:S01]  /*0b20*/  FMUL R10, R16, 1.4426950216293334961 ;  /* 0x3fb8aa3b100a7820 */ /* 0x000fe20000400000 */
[----:B------:R-:W-:Y:S01]  /*0b30*/  BAR.SYNC.DEFER_BLOCKING 0x0 ;  /* 0x0000000000007b1d */ /* 0x000fe20000010000 */
[----:B----4-:R-:W-:Y:S01]  /*0b40*/  @!P3 FMUL R8, R8, R8 ;  /* 0x000000080808b220 */ /* 0x010fe20000400000 */
[----:B------:R-:W-:-:S02]  /*0b50*/  FSETP.GEU.AND P3, PT, R19, -126, PT ;  /* 0xc2fc00001300780b */ /* 0x000fc40003f6e000 */
[----:B------:R-:W-:Y:S02]  /*0b60*/  FSETP.GEU.AND P5, PT, R12, -126, PT ;  /* 0xc2fc00000c00780b */ /* 0x000fe40003fae000 */
[----:B------:R-:W2:Y:S01]  /*0b70*/  MUFU.EX2 R2, R2 ;  /* 0x0000000200027308 */ /* 0x000ea20000000800 */
[----:B-1----:R-:W-:Y:S01]  /*0b80*/  @!P4 FMUL R9, R9, R9 ;  /* 0x000000090909c220 */ /* 0x002fe20000400000 */
[----:B------:R-:W-:Y:S02]  /*0b90*/  FSETP.GEU.AND P4, PT, R10, -126, PT ;  /* 0xc2fc00000a00780b */ /* 0x000fe40003f8e000 */
[----:B------:R-:W-:Y:S02]  /*0ba0*/  FSEL R17, R8, RZ, !P1 ;  /* 0x000000ff08117208 */ /* 0x000fe40004800000 */
[----:B------:R-:W-:-:S03]  /*0bb0*/  FSEL R8, R9, RZ, !P1 ;  /* 0x000000ff09087208 */ /* 0x000fc60004800000 */
[----:B------:R-:W-:Y:S02]  /*0bc0*/  @!P3 FMUL R19, R19, 0.5 ;  /* 0x3f0000001313b820 */ /* 0x000fe40000400000 */
[----:B------:R-:W-:Y:S02]  /*0bd0*/  @!P5 FMUL R12, R12, 0.5 ;  /* 0x3f0000000c0cd820 */ /* 0x000fe40000400000 */
[----:B------:R-:W1:Y:S01]  /*0be0*/  MUFU.EX2 R16, R19 ;  /* 0x0000001300107308 */ /* 0x000e620000000800 */
[----:B--2---:R-:W-:Y:S01]  /*0bf0*/  @!P6 FMUL R2, R2, R2 ;  /* 0x000000020202e220 */ /* 0x004fe20000400000 */
[----:B------:R-:W-:Y:S01]  /*0c00*/  FSETP.GEU.AND P6, PT, R18, -126, PT ;  /* 0xc2fc00001200780b */ /* 0x000fe20003fce000 */
[----:B------:R-:W-:-:S03]  /*0c10*/  @!P4 FMUL R10, R10, 0.5 ;  /* 0x3f0000000a0ac820 */ /* 0x000fc60000400000 */
[----:B------:R-:W-:Y:S02]  /*0c20*/  FSEL R2, R2, RZ, !P1 ;  /* 0x000000ff02027208 */ /* 0x000fe40004800000 */
[----:B------:R-:W2:Y:S01]  /*0c30*/  MUFU.EX2 R12, R12 ;  /* 0x0000000c000c7308 */ /* 0x000ea20000000800 */
[----:B-1----:R-:W-:-:S07]  /*0c40*/  @!P3 FMUL R16, R16, R16 ;  /* 0x000000101010b220 */ /* 0x002fce0000400000 */
[----:B------:R-:W1:Y:S01]  /*0c50*/  MUFU.EX2 R10, R10 ;  /* 0x0000000a000a7308 */ /* 0x000e620000000800 */
[----:B------:R-:W-:Y:S01]  /*0c60*/  @!P6 FMUL R18, R18, 0.5 ;  /* 0x3f0000001212e820 */ /* 0x000fe20000400000 */
[----:B--2---:R-:W-:-:S06]  /*0c70*/  @!P5 FMUL R12, R12, R12 ;  /* 0x0000000c0c0cd220 */ /* 0x004fcc0000400000 */
[----:B------:R2:W3:Y:S01]  /*0c80*/  MUFU.EX2 R11, R18 ;  /* 0x00000012000b7308 */ /* 0x0004e20000000800 */
[----:B------:R-:W-:Y:S01]  /*0c90*/  FADD R12, R12, R17 ;  /* 0x000000110c0c7221 */ /* 0x000fe20000000000 */
[----:B-1----:R-:W-:Y:S01]  /*0ca0*/  @!P4 FMUL R10, R10, R10 ;  /* 0x0000000a0a0ac220 */ /* 0x002fe20000400000 */
[----:B--2---:R-:W-:Y:S01]  /*0cb0*/  FADD R18, R3, R2 ;  /* 0x0000000203127221 */ /* 0x004fe20000000000 */
[----:B------:R-:W-:Y:S02]  /*0cc0*/  LOP3.LUT R2, R20, 0x7f, RZ, 0xc0, !PT ;  /* 0x0000007f14027812 */ /* 0x000fe400078ec0ff */
[----:B------:R-:W-:Y:S02]  /*0cd0*/  FSEL R3, R16, RZ, !P1 ;  /* 0x000000ff10037208 */ /* 0x000fe40004800000 */
[----:B------:R-:W-:Y:S01]  /*0ce0*/  LEA R2, R2, UR4, 0x2 ;  /* 0x0000000402027c11 */ /* 0x000fe2000f8e10ff */
[----:B---3--:R-:W-:Y:S02]  /*0cf0*/  @!P6 FMUL R11, R11, R11 ;  /* 0x0000000b0b0be220 */ /* 0x008fe40000400000 */
[----:B------:R-:W-:-:S02]  /*0d00*/  FADD R10, R10, R3 ;  /* 0x000000030a0a7221 */ /* 0x000fc40000000000 */
[----:B------:R-:W-:Y:S01]  /*0d10*/  LDS R3, [R2] ;  /* 0x0000000002037984 */ /* 0x000fe20000000800 */
[----:B------:R-:W-:Y:S01]  /*0d20*/  FADD R8, R11, R8 ;  /* 0x000000080b087221 */ /* 0x000fe20000000000 */
[----:B------:R-:W-:Y:S06]  /*0d30*/  BAR.SYNC.DEFER_BLOCKING 0x0 ;  /* 0x0000000000007b1d */ /* 0x000fec0000010000 */
[----:B------:R-:W-:Y:S04]  /*0d40*/  STS [R15+UR4], R18 ;  /* 0x000000120f007988 */ /* 0x000fe80008000804 */
        /* <DEDUP_REMOVED lines=8> */
[----:B-1----:R-:W1:Y:S04]  /*0dd0*/  SHFL.BFLY PT, R5, R24, 0x4, 0x1f ;  /* 0x0c801f0018057f89 */ /* 0x002e6800000e0000 */
[----:B--2---:R-:W2:Y:S04]  /*0de0*/  SHFL.BFLY PT, R7, R22, 0x4, 0x1f ;  /* 0x0c801f0016077f89 */ /* 0x004ea800000e0000 */
[----:B---3--:R-:W3:Y:S04]  /*0df0*/  SHFL.BFLY PT, R4, R23, 0x4, 0x1f ;  /* 0x0c801f0017047f89 */ /* 0x008ee800000e0000 */
[----:B----4-:R-:W4:Y:S01]  /*0e00*/  SHFL.BFLY PT, R12, R25, 0x4, 0x1f ;  /* 0x0c801f00190c7f89 */ /* 0x010f2200000e0000 */
[----:B-1----:R-:W-:Y:S01]  /*0e10*/  FADD R5, R24, R5 ;  /* 0x0000000518057221 */ /* 0x002fe20000000000 */
[----:B--2---:R-:W-:Y:S01]  /*0e20*/  FADD R6, R22, R7 ;  /* 0x0000000716067221 */ /* 0x004fe20000000000 */
[----:B---3--:R-:W-:-:S04]  /*0e30*/  FADD R10, R23, R4 ;  /* 0x00000004170a7221 */ /* 0x008fc80000000000 */
[----:B------:R-:W1:Y:S01]  /*0e40*/  SHFL.BFLY PT, R7, R6, 0x2, 0x1f ;  /* 0x0c401f0006077f89 */ /* 0x000e6200000e0000 */
[----:B----4-:R-:W-:-:S03]  /*0e50*/  FADD R16, R25, R12 ;  /* 0x0000000c19107221 */ /* 0x010fc60000000000 */
[----:B------:R-:W2:Y:S04]  /*0e60*/  SHFL.BFLY PT, R4, R5, 0x2, 0x1f ;  /* 0x0c401f0005047f89 */ /* 0x000ea800000e0000 */
[----:B------:R-:W3:Y:S04]  /*0e70*/  SHFL.BFLY PT, R9, R10, 0x2, 0x1f ;  /* 0x0c401f000a097f89 */ /* 0x000ee800000e0000 */
[----:B------:R-:W4:Y:S01]  /*0e80*/  SHFL.BFLY PT, R11, R16, 0x2, 0x1f ;  /* 0x0c401f00100b7f89 */ /* 0x000f2200000e0000 */
        /* <DEDUP_REMOVED lines=9> */
[----:B--2---:R-:W-:-:S04]  /*0f20*/  FADD R15, R8, R9 ;  /* 0x00000009080f7221 */ /* 0x004fc80000000000 */
[----:B------:R-:W-:Y:S01]  /*0f30*/  @P0 STS [R14+UR4], R11 ;  /* 0x0000000b0e000988 */ /* 0x000fe20008000804 */
[----:B------:R-:W1:Y:S01]  /*0f40*/  LDC.64 R8, c[0x0][0x220] ;  /* 0x00008800ff087b82 */ /* 0x000e620000000a00 */
[----:B---3--:R-:W-:Y:S02]  /*0f50*/  FADD R17, R12, R17 ;  /* 0x000000110c117221 */ /* 0x008fe40000000000 */
[----:B------:R-:W-:Y:S01]  /*0f60*/  @P0 STS [R14+UR4+0x400], R15 ;  /* 0x0004000f0e000988 */ /* 0x000fe20008000804 */
[----:B----4-:R-:W-:-:S03]  /*0f70*/  FADD R19, R18, R5 ;  /* 0x0000000512137221 */ /* 0x010fc60000000000 */
[----:B------:R-:W-:Y:S04]  /*0f80*/  @P0 STS [R14+UR4+0x800], R17 ;  /* 0x000800110e000988 */ /* 0x000fe80008000804 */
[----:B------:R-:W-:Y:S01]  /*0f90*/  @P0 STS [R14+UR4+0xc00], R19 ;  /* 0x000c00130e000988 */ /* 0x000fe20008000804 */
[----:B------:R-:W-:Y:S01]  /*0fa0*/  BAR.SYNC.DEFER_BLOCKING 0x0 ;  /* 0x0000000000007b1d */ /* 0x000fe20000010000 */
[----:B------:R-:W-:Y:S01]  /*0fb0*/  LOP3.LUT P0, RZ, R20, 0x80, RZ, 0xc0, !PT ;  /* 0x0000008014ff7812 */ /* 0x000fe2000780c0ff */
[----:B-1----:R-:W-:-:S04]  /*0fc0*/  IMAD.WIDE R8, R21, 0x4, R8 ;  /* 0x0000000415087825 */ /* 0x002fc800078e0208 */
[----:B------:R-:W-:Y:S04]  /*0fd0*/  LDS R4, [R13+UR4] ;  /* 0x000000040d047984 */ /* 0x000fe80008000800 */
[----:B------:R-:W-:Y:S04]  /*0fe0*/  LDS R5, [R13+UR4+0x20] ;  /* 0x000020040d057984 */ /* 0x000fe80008000800 */
[----:B------:R-:W-:Y:S04]  /*0ff0*/  LDS R6, [R13+UR4+0x40] ;  /* 0x000040040d067984 */ /* 0x000fe80008000800 */
[----:B------:R-:W1:Y:S01]  /*1000*/  LDS R7, [R13+UR4+0x60] ;  /* 0x000060040d077984 */ /* 0x000e620008000800 */
[----:B------:R-:W-:Y:S06]  /*1010*/  BAR.SYNC.DEFER_BLOCKING 0x0 ;  /* 0x0000000000007b1d */ /* 0x000fec0000010000 */
[----:B-1----:R1:W-:Y:S02]  /*1020*/  STS.128 [R0], R4 ;  /* 0x0000000400007388 */ /* 0x0023e40000000c00 */
[----:B------:R-:W-:Y:S06]  /*1030*/  BAR.SYNC.DEFER_BLOCKING 0x0 ;  /* 0x0000000000007b1d */ /* 0x000fec0000010000 */
[----:B------:R1:W-:Y:S01]  /*1040*/  @!P0 STG.E desc[UR6][R8.64], R3 ;  /* 0x0000000308008986 */ /* 0x0003e2000c101906 */
[----:B------:R-:W-:Y:S05]  /*1050*/  @P0 EXIT ;  /* 0x000000000000094d */ /* 0x000fea0003800000 */
[----:B-1----:R-:W0:Y:S01]  /*1060*/  LDS R3, [R2] ;  /* 0x0000000002037984 */ /* 0x002e220000000800 */
[----:B------:R-:W1:Y:S02]  /*1070*/  LDC.64 R4, c[0x0][0x228] ;  /* 0x00008a00ff047b82 */ /* 0x000e640000000a00 */
[----:B-1----:R-:W-:-:S05]  /*1080*/  IMAD.WIDE R4, R21, 0x4, R4 ;  /* 0x0000000415047825 */ /* 0x002fca00078e0204 */
[----:B0-----:R-:W-:Y:S01]  /*1090*/  STG.E desc[UR6][R4.64], R3 ;  /* 0x0000000304007986 */ /* 0x001fe2000c101906 */
[----:B------:R-:W-:Y:S05]  /*10a0*/  EXIT ;  /* 0x000000000000794d */ /* 0x000fea0003800000 */
.L_x_0:
[----:B------:R-:W-:-:S00]  /*10b0*/  BRA `(.L_x_0) ;  /* 0xfffffffc00fc7947 */ /* 0x000fc0000383ffff */
[----:B------:R-:W-:-:S00]  /*10c0*/  NOP ;  /* 0x0000000000007918 */ /* 0x000fc00000000000 */
        /* <DEDUP_REMOVED lines=11> */
.L_x_1:


//--------------------- .nv.shared.triton_per_fused__log_softmax_convolution_27 --------------------------
	.section	.nv.shared.triton_per_fused__log_softmax_convolution_27,"aw",@nobits
	.sectionflags	@""
	.align	16
	.zero		1024


//--------------------- .nv.constant0.triton_per_fused__log_softmax_convolution_27 --------------------------
	.section	.nv.constant0.triton_per_fused__log_softmax_convolution_27,"a",@progbits
	.sectionflags	@""
	.align	4
.nv.constant0.triton_per_fused__log_softmax_convolution_27:
	.zero		568
